//
// Generated by NVIDIA NVVM Compiler
//
// Compiler Build ID: CL-36424714
// Cuda compilation tools, release 13.0, V13.0.88
// Based on NVVM 20.0.0
//

.version 9.0
.target sm_100
.address_size 64

	// .globl	_Z22kernelComputeDensitiesv

.visible .entry _Z22kernelComputeDensitiesv()
{


	ret;

}
	// .globl	_Z19kernelComputeForcesv
.visible .entry _Z19kernelComputeForcesv()
{


	ret;

}
	// .globl	_Z23kernelComputeCollisionsv
.visible .entry _Z23kernelComputeCollisionsv()
{


	ret;

}


// ===== COMPILED SASS (sm_100) =====

	.target	sm_100

	.elftype	@"ET_EXEC"


//--------------------- .note.nv.tkinfo           --------------------------
	.section	.note.nv.tkinfo,"",@"SHT_NOTE"
	.sectionflags	@"SHF_NOTE_NV_TKINFO"
	.tkinfo
        /*0018*/ 	.word	0x00000002
        /*0030*/ 	.string	""
        /*0030*/ 	.string	"ptxas"
        /*0030*/ 	.string	"Cuda compilation tools, release 13.0, V13.0.88"
        /*0030*/ 	.string	"Build cuda_13.0.r13.0/compiler.36424714_0"
        /*0030*/ 	.string	"-arch sm_100 -m 64 "



//--------------------- .note.nv.cuinfo           --------------------------
	.section	.note.nv.cuinfo,"",@"SHT_NOTE"
	.sectionflags	@"SHF_NOTE_NV_CUINFO"
        /*0018*/ 	.short	0x0002
        /*001a*/ 	.short	0x0064
        /*001c*/ 	.short	0x0082
	.zero		2


//--------------------- .nv.info                  --------------------------
	.section	.nv.info,"",@"SHT_CUDA_INFO"
	.align	4


	//----- nvinfo : EIATTR_REGCOUNT
	.align		4
        /*0000*/ 	.byte	0x04, 0x2f
        /*0002*/ 	.short	(.L_1 - .L_0)
	.align		4
.L_0:
        /*0004*/ 	.word	index@(_Z22kernelComputeDensitiesv)
        /*0008*/ 	.word	0x00000004


	//----- nvinfo : EIATTR_FRAME_SIZE
	.align		4
.L_1:
        /*000c*/ 	.byte	0x04, 0x11
        /*000e*/ 	.short	(.L_3 - .L_2)
	.align		4
.L_2:
        /*0010*/ 	.word	index@(_Z22kernelComputeDensitiesv)
        /*0014*/ 	.word	0x00000000


	//----- nvinfo : EIATTR_REGCOUNT
	.align		4
.L_3:
        /*0018*/ 	.byte	0x04, 0x2f
        /*001a*/ 	.short	(.L_5 - .L_4)
	.align		4
.L_4:
        /*001c*/ 	.word	index@(_Z19kernelComputeForcesv)
        /*0020*/ 	.word	0x00000004


	//----- nvinfo : EIATTR_FRAME_SIZE
	.align		4
.L_5:
        /*0024*/ 	.byte	0x04, 0x11
        /*0026*/ 	.short	(.L_7 - .L_6)
	.align		4
.L_6:
        /*0028*/ 	.word	index@(_Z19kernelComputeForcesv)
        /*002c*/ 	.word	0x00000000


	//----- nvinfo : EIATTR_REGCOUNT
	.align		4
.L_7:
        /*0030*/ 	.byte	0x04, 0x2f
        /*0032*/ 	.short	(.L_9 - .L_8)
	.align		4
.L_8:
        /*0034*/ 	.word	index@(_Z23kernelComputeCollisionsv)
        /*0038*/ 	.word	0x00000004


	//----- nvinfo : EIATTR_FRAME_SIZE
	.align		4
.L_9:
        /*003c*/ 	.byte	0x04, 0x11
        /*003e*/ 	.short	(.L_11 - .L_10)
	.align		4
.L_10:
        /*0040*/ 	.word	index@(_Z23kernelComputeCollisionsv)
        /*0044*/ 	.word	0x00000000


	//----- nvinfo : EIATTR_MIN_STACK_SIZE
	.align		4
.L_11:
        /*0048*/ 	.byte	0x04, 0x12
        /*004a*/ 	.short	(.L_13 - .L_12)
	.align		4
.L_12:
        /*004c*/ 	.word	index@(_Z23kernelComputeCollisionsv)
        /*0050*/ 	.word	0x00000000


	//----- nvinfo : EIATTR_MIN_STACK_SIZE
	.align		4
.L_13:
        /*0054*/ 	.byte	0x04, 0x12
        /*0056*/ 	.short	(.L_15 - .L_14)
	.align		4
.L_14:
        /*0058*/ 	.word	index@(_Z19kernelComputeForcesv)
        /*005c*/ 	.word	0x00000000


	//----- nvinfo : EIATTR_MIN_STACK_SIZE
	.align		4
.L_15:
        /*0060*/ 	.byte	0x04, 0x12
        /*0062*/ 	.short	(.L_17 - .L_16)
	.align		4
.L_16:
        /*0064*/ 	.word	index@(_Z22kernelComputeDensitiesv)
        /*0068*/ 	.word	0x00000000
.L_17:


//--------------------- .nv.compat                --------------------------
	.section	.nv.compat,"",@"SHT_CUDA_COMPAT_INFO"
	.align	4
        /*0000*/ 	.byte	0x02, 0x09, 0x00, 0x00, 0x02, 0x02, 0x01, 0x00, 0x02, 0x05, 0x05, 0x00, 0x03, 0x07, 0x01, 0x01
        /*0010*/ 	.byte	0x02, 0x03, 0x00, 0x00, 0x02, 0x06, 0x01, 0x00, 0x04, 0x0b, 0x08, 0x00, 0x09, 0x00, 0x00, 0x00
        /*0020*/ 	.byte	0x00, 0x00, 0x00, 0x00


//--------------------- .nv.info._Z23kernelComputeCollisionsv --------------------------
	.section	.nv.info._Z23kernelComputeCollisionsv,"",@"SHT_CUDA_INFO"
	.sectionflags	@""
	.align	4


	//----- nvinfo : EIATTR_CUDA_API_VERSION
	.align		4
        /*0000*/ 	.byte	0x04, 0x37
        /*0002*/ 	.short	(.L_19 - .L_18)
.L_18:
        /*0004*/ 	.word	0x00000082


	//----- nvinfo : EIATTR_SPARSE_MMA_MASK
	.align		4
.L_19:
        /*0008*/ 	.byte	0x03, 0x50
        /*000a*/ 	.short	0x0000


	//----- nvinfo : EIATTR_MAXREG_COUNT
	.align		4
        /*000c*/ 	.byte	0x03, 0x1b
        /*000e*/ 	.short	0x00ff


	//----- nvinfo : EIATTR_MERCURY_ISA_VERSION
	.align		4
        /*0010*/ 	.byte	0x03, 0x5f
        /*0012*/ 	.short	0x0101


	//----- nvinfo : EIATTR_VRC_CTA_INIT_COUNT
	.align		4
        /*0014*/ 	.byte	0x02, 0x4a
	.zero		1
	.zero		1


	//----- nvinfo : EIATTR_EXIT_INSTR_OFFSETS
	.align		4
        /*0018*/ 	.byte	0x04, 0x1c
        /*001a*/ 	.short	(.L_21 - .L_20)


	//   ....[0]....
.L_20:
        /*001c*/ 	.word	0x00000010


	//----- nvinfo : EIATTR_SW_WAR
	.align		4
.L_21:
        /*0020*/ 	.byte	0x04, 0x36
        /*0022*/ 	.short	(.L_23 - .L_22)
.L_22:
        /*0024*/ 	.word	0x00000008
.L_23:


//--------------------- .nv.info._Z19kernelComputeForcesv --------------------------
	.section	.nv.info._Z19kernelComputeForcesv,"",@"SHT_CUDA_INFO"
	.sectionflags	@""
	.align	4


	//----- nvinfo : EIATTR_CUDA_API_VERSION
	.align		4
        /*0000*/ 	.byte	0x04, 0x37
        /*0002*/ 	.short	(.L_25 - .L_24)
.L_24:
        /*0004*/ 	.word	0x00000082


	//----- nvinfo : EIATTR_SPARSE_MMA_MASK
	.align		4
.L_25:
        /*0008*/ 	.byte	0x03, 0x50
        /*000a*/ 	.short	0x0000


	//----- nvinfo : EIATTR_MAXREG_COUNT
	.align		4
        /*000c*/ 	.byte	0x03, 0x1b
        /*000e*/ 	.short	0x00ff


	//----- nvinfo : EIATTR_MERCURY_ISA_VERSION
	.align		4
        /*0010*/ 	.byte	0x03, 0x5f
        /*0012*/ 	.short	0x0101


	//----- nvinfo : EIATTR_VRC_CTA_INIT_COUNT
	.align		4
        /*0014*/ 	.byte	0x02, 0x4a
	.zero		1
	.zero		1


	//----- nvinfo : EIATTR_EXIT_INSTR_OFFSETS
	.align		4
        /*0018*/ 	.byte	0x04, 0x1c
        /*001a*/ 	.short	(.L_27 - .L_26)


	//   ....[0]....
.L_26:
        /*001c*/ 	.word	0x00000010


	//----- nvinfo : EIATTR_SW_WAR
	.align		4
.L_27:
        /*0020*/ 	.byte	0x04, 0x36
        /*0022*/ 	.short	(.L_29 - .L_28)
.L_28:
        /*0024*/ 	.word	0x00000008
.L_29:


//--------------------- .nv.info._Z22kernelComputeDensitiesv --------------------------
	.section	.nv.info._Z22kernelComputeDensitiesv,"",@"SHT_CUDA_INFO"
	.sectionflags	@""
	.align	4


	//----- nvinfo : EIATTR_CUDA_API_VERSION
	.align		4
        /*0000*/ 	.byte	0x04, 0x37
        /*0002*/ 	.short	(.L_31 - .L_30)
.L_30:
        /*0004*/ 	.word	0x00000082


	//----- nvinfo : EIATTR_SPARSE_MMA_MASK
	.align		4
.L_31:
        /*0008*/ 	.byte	0x03, 0x50
        /*000a*/ 	.short	0x0000


	//----- nvinfo : EIATTR_MAXREG_COUNT
	.align		4
        /*000c*/ 	.byte	0x03, 0x1b
        /*000e*/ 	.short	0x00ff


	//----- nvinfo : EIATTR_MERCURY_ISA_VERSION
	.align		4
        /*0010*/ 	.byte	0x03, 0x5f
        /*0012*/ 	.short	0x0101


	//----- nvinfo : EIATTR_VRC_CTA_INIT_COUNT
	.align		4
        /*0014*/ 	.byte	0x02, 0x4a
	.zero		1
	.zero		1


	//----- nvinfo : EIATTR_EXIT_INSTR_OFFSETS
	.align		4
        /*0018*/ 	.byte	0x04, 0x1c
        /*001a*/ 	.short	(.L_33 - .L_32)


	//   ....[0]....
.L_32:
        /*001c*/ 	.word	0x00000010


	//----- nvinfo : EIATTR_SW_WAR
	.align		4
.L_33:
        /*0020*/ 	.byte	0x04, 0x36
        /*0022*/ 	.short	(.L_35 - .L_34)
.L_34:
        /*0024*/ 	.word	0x00000008
.L_35:


//--------------------- .nv.callgraph             --------------------------
	.section	.nv.callgraph,"",@"SHT_CUDA_CALLGRAPH"
	.align	4
	.sectionentsize	8
	.align		4
        /*0000*/ 	.word	0x00000000
	.align		4
        /*0004*/ 	.word	0xffffffff
	.align		4
        /*0008*/ 	.word	0x00000000
	.align		4
        /*000c*/ 	.word	0xfffffffe
	.align		4
        /*0010*/ 	.word	0x00000000
	.align		4
        /*0014*/ 	.word	0xfffffffd
	.align		4
        /*0018*/ 	.word	0x00000000
	.align		4
        /*001c*/ 	.word	0xfffffffc


//--------------------- .text._Z23kernelComputeCollisionsv --------------------------
	.section	.text._Z23kernelComputeCollisionsv,"ax",@progbits
	.align	128
        .global         _Z23kernelComputeCollisionsv
        .type           _Z23kernelComputeCollisionsv,@function
        .size           _Z23kernelComputeCollisionsv,(.L_x_3 - _Z23kernelComputeCollisionsv)
        .other          _Z23kernelComputeCollisionsv,@"STO_CUDA_ENTRY STV_DEFAULT"
_Z23kernelComputeCollisionsv:
.text._Z23kernelComputeCollisionsv:
[----:B------:R-:W-:Y:S01]  /*0000*/  LDC R1, c[0x0][0x37c] ;  /* 0x0000df00ff017b82 */ /* 0x000fe20000000800 */
[----:B------:R-:W-:Y:S05]  /*0010*/  EXIT ;  /* 0x000000000000794d */ /* 0x000fea0003800000 */
.L_x_0:
[----:B------:R-:W-:-:S00]  /*0020*/  BRA `(.L_x_0) ;  /* 0xfffffffc00fc7947 */ /* 0x000fc0000383ffff */
[----:B------:R-:W-:-:S00]  /*0030*/  NOP ;  /* 0x0000000000007918 */ /* 0x000fc00000000000 */
        /* <DEDUP_REMOVED lines=12> */
.L_x_3:


//--------------------- .text._Z19kernelComputeForcesv --------------------------
	.section	.text._Z19kernelComputeForcesv,"ax",@progbits
	.align	128
        .global         _Z19kernelComputeForcesv
        .type           _Z19kernelComputeForcesv,@function
        .size           _Z19kernelComputeForcesv,(.L_x_4 - _Z19kernelComputeForcesv)
        .other          _Z19kernelComputeForcesv,@"STO_CUDA_ENTRY STV_DEFAULT"
_Z19kernelComputeForcesv:
.text._Z19kernelComputeForcesv:
[----:B------:R-:W-:Y:S01]  /*0000*/  LDC R1, c[0x0][0x37c] ;  /* 0x0000df00ff017b82 */ /* 0x000fe20000000800 */
[----:B------:R-:W-:Y:S05]  /*0010*/  EXIT ;  /* 0x000000000000794d */ /* 0x000fea0003800000 */
.L_x_1:
        /* <DEDUP_REMOVED lines=14> */
.L_x_4:


//--------------------- .text._Z22kernelComputeDensitiesv --------------------------
	.section	.text._Z22kernelComputeDensitiesv,"ax",@progbits
	.align	128
        .global         _Z22kernelComputeDensitiesv
        .type           _Z22kernelComputeDensitiesv,@function
        .size           _Z22kernelComputeDensitiesv,(.L_x_5 - _Z22kernelComputeDensitiesv)
        .other          _Z22kernelComputeDensitiesv,@"STO_CUDA_ENTRY STV_DEFAULT"
_Z22kernelComputeDensitiesv:
.text._Z22kernelComputeDensitiesv:
[----:B------:R-:W-:Y:S01]  /*0000*/  LDC R1, c[0x0][0x37c] ;  /* 0x0000df00ff017b82 */ /* 0x000fe20000000800 */
[----:B------:R-:W-:Y:S05]  /*0010*/  EXIT ;  /* 0x000000000000794d */ /* 0x000fea0003800000 */
.L_x_2:
        /* <DEDUP_REMOVED lines=14> */
.L_x_5:


//--------------------- .nv.shared.reserved.0     --------------------------
	.section	.nv.shared.reserved.0,"aw",@nobits
	.weak		__nv_reservedSMEM_offset_0_alias
	.size		__nv_reservedSMEM_offset_0_alias, 0, 64
	.other		__nv_reservedSMEM_offset_0_alias,@"STO_CUDA_RESERVED_SHARED STV_DEFAULT"
__nv_reservedSMEM_offset_0_alias:
	.zero		0
	.zero		64


//--------------------- .nv.constant0._Z23kernelComputeCollisionsv --------------------------
	.section	.nv.constant0._Z23kernelComputeCollisionsv,"a",@progbits
	.sectionflags	@""
	.align	4
.nv.constant0._Z23kernelComputeCollisionsv:
	.zero		896


//--------------------- .nv.constant0._Z19kernelComputeForcesv --------------------------
	.section	.nv.constant0._Z19kernelComputeForcesv,"a",@progbits
	.sectionflags	@""
	.align	4
.nv.constant0._Z19kernelComputeForcesv:
	.zero		896


//--------------------- .nv.constant0._Z22kernelComputeDensitiesv --------------------------
	.section	.nv.constant0._Z22kernelComputeDensitiesv,"a",@progbits
	.sectionflags	@""
	.align	4
.nv.constant0._Z22kernelComputeDensitiesv:
	.zero		896


//--------------------- SYMBOLS --------------------------

	.type		.nv.reservedSmem.offset0,@object
	.size		.nv.reservedSmem.offset0,0x4
